	.headerflags	@"EF_CUDA_TEXMODE_UNIFIED EF_CUDA_64BIT_ADDRESS EF_CUDA_ACCELERATORS EF_CUDA_SM90 EF_CUDA_VIRTUAL_SM(EF_CUDA_SM90)"
	.elftype	@"ET_EXEC"


//--------------------- .nv.info                  --------------------------
	.section	.nv.info,"",@"SHT_CUDA_INFO"
	.align	4


	//----- nvinfo : EIATTR_REGCOUNT
	.align		4
        /*0000*/ 	.byte	0x04, 0x2f
        /*0002*/ 	.short	(.L_3 - .L_2)
	.align		4
.L_2:
        /*0004*/ 	.word	index@(triton_poi_fused__native_batch_norm_legit_no_training_convolution_leaky_relu_13)
        /*0008*/ 	.word	0x00000016


	//----- nvinfo : EIATTR_MIN_STACK_SIZE
	.align		4
.L_3:
        /*000c*/ 	.byte	0x04, 0x12
        /*000e*/ 	.short	(.L_5 - .L_4)
	.align		4
.L_4:
        /*0010*/ 	.word	index@(triton_poi_fused__native_batch_norm_legit_no_training_convolution_leaky_relu_13)
        /*0014*/ 	.word	0x00000000


	//----- nvinfo : EIATTR_FRAME_SIZE
	.align		4
.L_5:
        /*0018*/ 	.byte	0x04, 0x11
        /*001a*/ 	.short	(.L_7 - .L_6)
	.align		4
.L_6:
        /*001c*/ 	.word	index@(triton_poi_fused__native_batch_norm_legit_no_training_convolution_leaky_relu_13)
        /*0020*/ 	.word	0x00000000


	//----- nvinfo : EIATTR_MIN_STACK_SIZE
	.align		4
.L_7:
        /*0024*/ 	.byte	0x04, 0x12
        /*0026*/ 	.short	(.L_9 - .L_8)
	.align		4
.L_8:
        /*0028*/ 	.word	index@(triton_poi_fused__native_batch_norm_legit_no_training_convolution_leaky_relu_13)
        /*002c*/ 	.word	0x00000000
.L_9:


//--------------------- .nv.info.triton_poi_fused__native_batch_norm_legit_no_training_convolution_leaky_relu_13 --------------------------
	.section	.nv.info.triton_poi_fused__native_batch_norm_legit_no_training_convolution_leaky_relu_13,"",@"SHT_CUDA_INFO"
	.sectionflags	@""
	.align	4


	//----- nvinfo : EIATTR_CUDA_API_VERSION
	.align		4
        /*0000*/ 	.byte	0x04, 0x37
        /*0002*/ 	.short	(.L_11 - .L_10)
.L_10:
        /*0004*/ 	.word	0x0000007c


	//----- nvinfo : EIATTR_KPARAM_INFO
	.align		4
.L_11:
        /*0008*/ 	.byte	0x04, 0x17
        /*000a*/ 	.short	(.L_13 - .L_12)
.L_12:
        /*000c*/ 	.word	0x00000000
        /*0010*/ 	.short	0x0007
        /*0012*/ 	.short	0x0038
        /*0014*/ 	.byte	0x00, 0xf0, 0x11, 0x00


	//----- nvinfo : EIATTR_KPARAM_INFO
	.align		4
.L_13:
        /*0018*/ 	.byte	0x04, 0x17
        /*001a*/ 	.short	(.L_15 - .L_14)
.L_14:
        /*001c*/ 	.word	0x00000000
        /*0020*/ 	.short	0x0006
        /*0022*/ 	.short	0x0030
        /*0024*/ 	.byte	0x00, 0xf4, 0x21, 0x00


	//----- nvinfo : EIATTR_KPARAM_INFO
	.align		4
.L_15:
        /*0028*/ 	.byte	0x04, 0x17
        /*002a*/ 	.short	(.L_17 - .L_16)
.L_16:
        /*002c*/ 	.word	0x00000000
        /*0030*/ 	.short	0x0005
        /*0032*/ 	.short	0x0028
        /*0034*/ 	.byte	0x00, 0xf4, 0x21, 0x00


	//----- nvinfo : EIATTR_KPARAM_INFO
	.align		4
.L_17:
        /*0038*/ 	.byte	0x04, 0x17
        /*003a*/ 	.short	(.L_19 - .L_18)
.L_18:
        /*003c*/ 	.word	0x00000000
        /*0040*/ 	.short	0x0004
        /*0042*/ 	.short	0x0020
        /*0044*/ 	.byte	0x00, 0xf4, 0x21, 0x00


	//----- nvinfo : EIATTR_KPARAM_INFO
	.align		4
.L_19:
        /*0048*/ 	.byte	0x04, 0x17
        /*004a*/ 	.short	(.L_21 - .L_20)
.L_20:
        /*004c*/ 	.word	0x00000000
        /*0050*/ 	.short	0x0003
        /*0052*/ 	.short	0x0018
        /*0054*/ 	.byte	0x00, 0xf4, 0x21, 0x00


	//----- nvinfo : EIATTR_KPARAM_INFO
	.align		4
.L_21:
        /*0058*/ 	.byte	0x04, 0x17
        /*005a*/ 	.short	(.L_23 - .L_22)
.L_22:
        /*005c*/ 	.word	0x00000000
        /*0060*/ 	.short	0x0002
        /*0062*/ 	.short	0x0010
        /*0064*/ 	.byte	0x00, 0xf4, 0x21, 0x00


	//----- nvinfo : EIATTR_KPARAM_INFO
	.align		4
.L_23:
        /*0068*/ 	.byte	0x04, 0x17
        /*006a*/ 	.short	(.L_25 - .L_24)
.L_24:
        /*006c*/ 	.word	0x00000000
        /*0070*/ 	.short	0x0001
        /*0072*/ 	.short	0x0008
        /*0074*/ 	.byte	0x00, 0xf4, 0x21, 0x00


	//----- nvinfo : EIATTR_KPARAM_INFO
	.align		4
.L_25:
        /*0078*/ 	.byte	0x04, 0x17
        /*007a*/ 	.short	(.L_27 - .L_26)
.L_26:
        /*007c*/ 	.word	0x00000000
        /*0080*/ 	.short	0x0000
        /*0082*/ 	.short	0x0000
        /*0084*/ 	.byte	0x00, 0xf4, 0x21, 0x00


	//----- nvinfo : EIATTR_SPARSE_MMA_MASK
	.align		4
.L_27:
        /*0088*/ 	.byte	0x03, 0x50
        /*008a*/ 	.short	0x0000


	//----- nvinfo : EIATTR_MAXREG_COUNT
	.align		4
        /*008c*/ 	.byte	0x03, 0x1b
        /*008e*/ 	.short	0x00ff


	//----- nvinfo : EIATTR_EXIT_INSTR_OFFSETS
	.align		4
        /*0090*/ 	.byte	0x04, 0x1c
        /*0092*/ 	.short	(.L_29 - .L_28)


	//   ....[0]....
.L_28:
        /*0094*/ 	.word	0x00000430


	//----- nvinfo : EIATTR_REQNTID
	.align		4
.L_29:
        /*0098*/ 	.byte	0x04, 0x10
        /*009a*/ 	.short	(.L_31 - .L_30)
.L_30:
        /*009c*/ 	.word	0x00000100
        /*00a0*/ 	.word	0x00000001
        /*00a4*/ 	.word	0x00000001


	//----- nvinfo : EIATTR_CBANK_PARAM_SIZE
	.align		4
.L_31:
        /*00a8*/ 	.byte	0x03, 0x19
        /*00aa*/ 	.short	0x003c


	//----- nvinfo : EIATTR_PARAM_CBANK
	.align		4
        /*00ac*/ 	.byte	0x04, 0x0a
        /*00ae*/ 	.short	(.L_33 - .L_32)
	.align		4
.L_32:
        /*00b0*/ 	.word	index@(.nv.constant0.triton_poi_fused__native_batch_norm_legit_no_training_convolution_leaky_relu_13)
        /*00b4*/ 	.short	0x0210
        /*00b6*/ 	.short	0x003c


	//----- nvinfo : EIATTR_SW_WAR
	.align		4
.L_33:
        /*00b8*/ 	.byte	0x04, 0x36
        /*00ba*/ 	.short	(.L_35 - .L_34)
.L_34:
        /*00bc*/ 	.word	0x00000008
.L_35:


//--------------------- .nv.callgraph             --------------------------
	.section	.nv.callgraph,"",@"SHT_CUDA_CALLGRAPH"
	.align	4
	.sectionentsize	8
	.align		4
        /*0000*/ 	.word	0x00000000
	.align		4
        /*0004*/ 	.word	0xffffffff
	.align		4
        /*0008*/ 	.word	0x00000000
	.align		4
        /*000c*/ 	.word	0xfffffffe
	.align		4
        /*0010*/ 	.word	0x00000000
	.align		4
        /*0014*/ 	.word	0xfffffffd
	.align		4
        /*0018*/ 	.word	0x00000000
	.align		4
        /*001c*/ 	.word	0xfffffffc


//--------------------- .nv.constant4             --------------------------
	.section	.nv.constant4,"a",@progbits
	.align	8
	.align		8
.nv.constant4:
        /*0000*/ 	.dword	_$_str
	.align		8
        /*0008*/ 	.dword	_$_str_$_2


//--------------------- .text.triton_poi_fused__native_batch_norm_legit_no_training_convolution_leaky_relu_13 --------------------------
	.section	.text.triton_poi_fused__native_batch_norm_legit_no_training_convolution_leaky_relu_13,"ax",@progbits
	.align	128
        .global         triton_poi_fused__native_batch_norm_legit_no_training_convolution_leaky_relu_13
        .type           triton_poi_fused__native_batch_norm_legit_no_training_convolution_leaky_relu_13,@function
        .size           triton_poi_fused__native_batch_norm_legit_no_training_convolution_leaky_relu_13,(.L_x_1 - triton_poi_fused__native_batch_norm_legit_no_training_convolution_leaky_relu_13)
        .other          triton_poi_fused__native_batch_norm_legit_no_training_convolution_leaky_relu_13,@"STO_CUDA_ENTRY STV_DEFAULT"
triton_poi_fused__native_batch_norm_legit_no_training_convolution_leaky_relu_13:
.text.triton_poi_fused__native_batch_norm_legit_no_training_convolution_leaky_relu_13:
[----:B------:R-:W-:Y:S01]  /*0000*/  LDC R1, c[0x0][0x28] ;  /* 0x00000a00ff017b82 */ /* 0x000fe20000000800 */
[----:B------:R-:W1:Y:S07]  /*0010*/  S2R R0, SR_TID.X ;  /* 0x0000000000007919 */ /* 0x000e6e0000002100 */
[----:B------:R-:W2:Y:S01]  /*0020*/  LDC.64 R4, c[0x0][0x230] ;  /* 0x00008c00ff047b82 */ /* 0x000ea20000000a00 */
[----:B------:R-:W-:Y:S01]  /*0030*/  ULDC.64 UR4, c[0x0][0x208] ;  /* 0x0000820000047ab9 */ /* 0x000fe20000000a00 */
[----:B------:R-:W3:Y:S06]  /*0040*/  S2R R7, SR_CTAID.X ;  /* 0x0000000000077919 */ /* 0x000eec0000002500 */
[----:B------:R-:W4:Y:S08]  /*0050*/  LDC.64 R12, c[0x0][0x220] ;  /* 0x00008800ff0c7b82 */ /* 0x000f300000000a00 */
[----:B------:R-:W5:Y:S08]  /*0060*/  LDC.64 R14, c[0x0][0x228] ;  /* 0x00008a00ff0e7b82 */ /* 0x000f700000000a00 */
[----:B------:R-:W5:Y:S01]  /*0070*/  LDC.64 R10, c[0x0][0x240] ;  /* 0x00009000ff0a7b82 */ /* 0x000f620000000a00 */
[----:B-1----:R-:W-:-:S07]  /*0080*/  SHF.L.U32 R0, R0, 0x1, RZ ;  /* 0x0000000100007819 */ /* 0x002fce00000006ff */
[----:B------:R-:W1:Y:S01]  /*0090*/  LDC.64 R16, c[0x0][0x238] ;  /* 0x00008e00ff107b82 */ /* 0x000e620000000a00 */
[----:B---3--:R-:W-:Y:S02]  /*00a0*/  SHF.R.S32.HI R3, RZ, 0x16, R7 ;  /* 0x00000016ff037819 */ /* 0x008fe40000011407 */
[----:B------:R-:W-:Y:S02]  /*00b0*/  LOP3.LUT R0, R0, 0x1fe, RZ, 0xc0, !PT ;  /* 0x000001fe00007812 */ /* 0x000fe400078ec0ff */
[----:B------:R-:W-:Y:S02]  /*00c0*/  SGXT R3, R3, 0x1 ;  /* 0x000000010303781a */ /* 0x000fe40000000200 */
[----:B------:R-:W-:-:S04]  /*00d0*/  LEA R0, R7, R0, 0x9 ;  /* 0x0000000007007211 */ /* 0x000fc800078e48ff */
[----:B------:R-:W-:-:S04]  /*00e0*/  LEA.HI R3, R3, R0, RZ, 0x6 ;  /* 0x0000000003037211 */ /* 0x000fc800078f30ff */
[----:B------:R-:W-:-:S04]  /*00f0*/  LOP3.LUT R3, R3, 0xffffffc0, RZ, 0xc0, !PT ;  /* 0xffffffc003037812 */ /* 0x000fc800078ec0ff */
[----:B------:R-:W-:Y:S02]  /*0100*/  IADD3 R8, R0, -R3, RZ ;  /* 0x8000000300087210 */ /* 0x000fe40007ffe0ff */
[----:B------:R-:W3:Y:S03]  /*0110*/  LDC.64 R2, c[0x0][0x210] ;  /* 0x00008400ff027b82 */ /* 0x000ee60000000a00 */
[----:B--2---:R-:W-:-:S06]  /*0120*/  IMAD.WIDE R4, R8, 0x4, R4 ;  /* 0x0000000408047825 */ /* 0x004fcc00078e0204 */
[----:B------:R-:W2:Y:S01]  /*0130*/  LDG.E.EL.64 R4, desc[UR4][R4.64] ;  /* 0x0000000404047981 */ /* 0x000ea2000c2e1b00 */
[----:B----4-:R-:W-:-:S04]  /*0140*/  IMAD.WIDE R12, R8, 0x4, R12 ;  /* 0x00000004080c7825 */ /* 0x010fc800078e020c */
[C---:B-----5:R-:W-:Y:S02]  /*0150*/  IMAD.WIDE R14, R8.reuse, 0x4, R14 ;  /* 0x00000004080e7825 */ /* 0x060fe400078e020e */
[----:B------:R-:W4:Y:S02]  /*0160*/  LDG.E.EL.64 R12, desc[UR4][R12.64] ;  /* 0x000000040c0c7981 */ /* 0x000f24000c2e1b00 */
[----:B0-----:R-:W-:Y:S02]  /*0170*/  IMAD.WIDE R10, R8, 0x4, R10 ;  /* 0x00000004080a7825 */ /* 0x001fe400078e020a */
[----:B------:R-:W5:Y:S02]  /*0180*/  LDG.E.EL.64 R14, desc[UR4][R14.64] ;  /* 0x000000040e0e7981 */ /* 0x000f64000c2e1b00 */
[----:B---3--:R-:W-:Y:S02]  /*0190*/  IMAD.WIDE R2, R0, 0x4, R2 ;  /* 0x0000000400027825 */ /* 0x008fe400078e0202 */
[----:B------:R-:W3:Y:S04]  /*01a0*/  LDG.E.EL.64 R10, desc[UR4][R10.64] ;  /* 0x000000040a0a7981 */ /* 0x000ee8000c2e1b00 */
[----:B------:R-:W4:Y:S01]  /*01b0*/  LDG.E.64 R6, desc[UR4][R2.64] ;  /* 0x0000000402067981 */ /* 0x000f22000c1e1b00 */
[----:B-1----:R-:W-:-:S05]  /*01c0*/  IMAD.WIDE R16, R8, 0x4, R16 ;  /* 0x0000000408107825 */ /* 0x002fca00078e0210 */
[----:B------:R-:W3:Y:S01]  /*01d0*/  LDG.E.EL.64 R8, desc[UR4][R16.64] ;  /* 0x0000000410087981 */ /* 0x000ee2000c2e1b00 */
[----:B--2---:R-:W-:Y:S01]  /*01e0*/  FADD R4, R4, 0.0010000000474974513054 ;  /* 0x3a83126f04047421 */ /* 0x004fe20000000000 */
[----:B------:R-:W-:-:S03]  /*01f0*/  FADD R5, R5, 0.0010000000474974513054 ;  /* 0x3a83126f05057421 */ /* 0x000fc60000000000 */
[----:B------:R-:W0:Y:S08]  /*0200*/  MUFU.SQRT R18, R4 ;  /* 0x0000000400127308 */ /* 0x000e300000002000 */
[----:B------:R-:W1:Y:S01]  /*0210*/  MUFU.SQRT R19, R5 ;  /* 0x0000000500137308 */ /* 0x000e620000002000 */
[C---:B0-----:R-:W-:Y:S02]  /*0220*/  FSETP.GT.AND P0, PT, R18.reuse, 8.50705917302346158658e+37, PT ;  /* 0x7e8000001200780b */ /* 0x041fe40003f04000 */
[----:B------:R-:W-:-:S02]  /*0230*/  FSETP.GEU.AND P2, PT, R18, 1.175494350822287508e-38, PT ;  /* 0x008000001200780b */ /* 0x000fc40003f4e000 */
[C---:B-1----:R-:W-:Y:S02]  /*0240*/  FSETP.GT.AND P1, PT, R19.reuse, 8.50705917302346158658e+37, PT ;  /* 0x7e8000001300780b */ /* 0x042fe40003f24000 */
[----:B------:R-:W-:-:S07]  /*0250*/  FSETP.GEU.AND P3, PT, R19, 1.175494350822287508e-38, PT ;  /* 0x008000001300780b */ /* 0x000fce0003f6e000 */
[----:B------:R-:W-:Y:S01]  /*0260*/  @P0 FMUL R18, R18, 0.25 ;  /* 0x3e80000012120820 */ /* 0x000fe20000400000 */
[----:B------:R-:W-:-:S03]  /*0270*/  HFMA2.MMA R4, -RZ, RZ, 1.625, 0 ;  /* 0x3e800000ff047435 */ /* 0x000fc600000001ff */
[----:B------:R-:W-:Y:S01]  /*0280*/  @!P2 FMUL R18, R18, 16777216 ;  /* 0x4b8000001212a820 */ /* 0x000fe20000400000 */
[----:B------:R-:W-:-:S04]  /*0290*/  @P1 FMUL R19, R19, 0.25 ;  /* 0x3e80000013131820 */ /* 0x000fc80000400000 */
[----:B------:R-:W-:Y:S01]  /*02a0*/  @!P3 FMUL R19, R19, 16777216 ;  /* 0x4b8000001313b820 */ /* 0x000fe20000400000 */
[----:B------:R-:W0:Y:S01]  /*02b0*/  MUFU.RCP R18, R18 ;  /* 0x0000001200127308 */ /* 0x000e220000001000 */
[----:B------:R-:W-:-:S07]  /*02c0*/  FSEL R5, R4, 1, P0 ;  /* 0x3f80000004057808 */ /* 0x000fce0000000000 */
[----:B------:R-:W1:Y:S01]  /*02d0*/  MUFU.RCP R19, R19 ;  /* 0x0000001300137308 */ /* 0x000e620000001000 */
[----:B------:R-:W-:Y:S01]  /*02e0*/  FSEL R4, R4, 1, P1 ;  /* 0x3f80000004047808 */ /* 0x000fe20000800000 */
[----:B------:R-:W-:Y:S01]  /*02f0*/  @!P2 FMUL R5, R5, 16777216 ;  /* 0x4b8000000505a820 */ /* 0x000fe20000400000 */
[----:B----4-:R-:W-:Y:S01]  /*0300*/  FADD R6, R6, R12 ;  /* 0x0000000c06067221 */ /* 0x010fe20000000000 */
[----:B------:R-:W-:Y:S02]  /*0310*/  FADD R7, R7, R13 ;  /* 0x0000000d07077221 */ /* 0x000fe40000000000 */
[----:B------:R-:W-:Y:S01]  /*0320*/  @!P3 FMUL R4, R4, 16777216 ;  /* 0x4b8000000404b820 */ /* 0x000fe20000400000 */
[----:B0-----:R-:W-:Y:S01]  /*0330*/  FMUL R13, R18, R5 ;  /* 0x00000005120d7220 */ /* 0x001fe20000400000 */
[----:B-----5:R-:W-:Y:S01]  /*0340*/  FADD R14, -R14, R6 ;  /* 0x000000060e0e7221 */ /* 0x020fe20000000100 */
[----:B------:R-:W-:Y:S01]  /*0350*/  FADD R15, -R15, R7 ;  /* 0x000000070f0f7221 */ /* 0x000fe20000000100 */
[----:B-1----:R-:W-:-:S02]  /*0360*/  FMUL R12, R19, R4 ;  /* 0x00000004130c7220 */ /* 0x002fc40000400000 */
[----:B------:R-:W0:Y:S01]  /*0370*/  LDC.64 R4, c[0x0][0x218] ;  /* 0x00008600ff047b82 */ /* 0x000e220000000a00 */
[----:B------:R-:W-:Y:S01]  /*0380*/  FMUL R13, R14, R13 ;  /* 0x0000000d0e0d7220 */ /* 0x000fe20000400000 */
[----:B------:R-:W-:-:S03]  /*0390*/  FMUL R12, R15, R12 ;  /* 0x0000000c0f0c7220 */ /* 0x000fc60000400000 */
[----:B---3--:R-:W-:Y:S01]  /*03a0*/  FFMA R8, R8, R13, R10 ;  /* 0x0000000d08087223 */ /* 0x008fe2000000000a */
[----:B------:R-:W-:-:S04]  /*03b0*/  FFMA R9, R9, R12, R11 ;  /* 0x0000000c09097223 */ /* 0x000fc8000000000b */
[C---:B------:R-:W-:Y:S02]  /*03c0*/  FSETP.GT.AND P0, PT, R8.reuse, RZ, PT ;  /* 0x000000ff0800720b */ /* 0x040fe40003f04000 */
[----:B------:R-:W-:Y:S01]  /*03d0*/  FSETP.GT.AND P1, PT, R9, RZ, PT ;  /* 0x000000ff0900720b */ /* 0x000fe20003f24000 */
[----:B------:R-:W-:Y:S10]  /*03e0*/  STG.E.64 desc[UR4][R2.64], R6 ;  /* 0x0000000602007986 */ /* 0x000ff4000c101b04 */
[----:B------:R-:W-:Y:S01]  /*03f0*/  @!P0 FMUL R8, R8, 0.10000000149011611938 ;  /* 0x3dcccccd08088820 */ /* 0x000fe20000400000 */
[----:B0-----:R-:W-:-:S04]  /*0400*/  IMAD.WIDE R4, R0, 0x4, R4 ;  /* 0x0000000400047825 */ /* 0x001fc800078e0204 */
[----:B------:R-:W-:-:S05]  /*0410*/  @!P1 FMUL R9, R9, 0.10000000149011611938 ;  /* 0x3dcccccd09099820 */ /* 0x000fca0000400000 */
[----:B------:R-:W-:Y:S01]  /*0420*/  STG.E.64 desc[UR4][R4.64], R8 ;  /* 0x0000000804007986 */ /* 0x000fe2000c101b04 */
[----:B------:R-:W-:Y:S05]  /*0430*/  EXIT ;  /* 0x000000000000794d */ /* 0x000fea0003800000 */
.L_x_0:
[----:B------:R-:W-:-:S00]  /*0440*/  BRA `(.L_x_0) ;  /* 0xfffffffc00fc7947 */ /* 0x000fc0000383ffff */
[----:B------:R-:W-:-:S00]  /*0450*/  NOP ;  /* 0x0000000000007918 */ /* 0x000fc00000000000 */
        /* <DEDUP_REMOVED lines=10> */
.L_x_1:


//--------------------- .nv.global.init           --------------------------
	.section	.nv.global.init,"aw",@progbits
.nv.global.init:
	.type		_$_str,@object
	.size		_$_str,(_$_str_$_2 - _$_str)
_$_str:
        /*0000*/ 	.byte	0x5f, 0x5f, 0x43, 0x55, 0x44, 0x41, 0x5f, 0x46, 0x54, 0x5a, 0x00
	.type		_$_str_$_2,@object
	.size		_$_str_$_2,(.L_1 - _$_str_$_2)
_$_str_$_2:
        /*000b*/ 	.byte	0x5f, 0x5f, 0x43, 0x55, 0x44, 0x41, 0x5f, 0x50, 0x52, 0x45, 0x43, 0x5f, 0x53, 0x51, 0x52, 0x54
        /*001b*/ 	.byte	0x00
.L_1:


//--------------------- .nv.constant0.triton_poi_fused__native_batch_norm_legit_no_training_convolution_leaky_relu_13 --------------------------
	.section	.nv.constant0.triton_poi_fused__native_batch_norm_legit_no_training_convolution_leaky_relu_13,"a",@progbits
	.sectionflags	@""
	.align	4
.nv.constant0.triton_poi_fused__native_batch_norm_legit_no_training_convolution_leaky_relu_13:
	.zero		588
